	.headerflags	@"EF_CUDA_TEXMODE_UNIFIED EF_CUDA_64BIT_ADDRESS EF_CUDA_ACCELERATORS EF_CUDA_SM90 EF_CUDA_VIRTUAL_SM(EF_CUDA_SM90)"
	.elftype	@"ET_EXEC"


//--------------------- .nv.info                  --------------------------
	.section	.nv.info,"",@"SHT_CUDA_INFO"
	.align	4


	//----- nvinfo : EIATTR_REGCOUNT
	.align		4
        /*0000*/ 	.byte	0x04, 0x2f
        /*0002*/ 	.short	(.L_1 - .L_0)
	.align		4
.L_0:
        /*0004*/ 	.word	index@(triton_poi_fused_avg_pool2d_12)
        /*0008*/ 	.word	0x00000010


	//----- nvinfo : EIATTR_MIN_STACK_SIZE
	.align		4
.L_1:
        /*000c*/ 	.byte	0x04, 0x12
        /*000e*/ 	.short	(.L_3 - .L_2)
	.align		4
.L_2:
        /*0010*/ 	.word	index@(triton_poi_fused_avg_pool2d_12)
        /*0014*/ 	.word	0x00000000


	//----- nvinfo : EIATTR_FRAME_SIZE
	.align		4
.L_3:
        /*0018*/ 	.byte	0x04, 0x11
        /*001a*/ 	.short	(.L_5 - .L_4)
	.align		4
.L_4:
        /*001c*/ 	.word	index@(triton_poi_fused_avg_pool2d_12)
        /*0020*/ 	.word	0x00000000


	//----- nvinfo : EIATTR_MIN_STACK_SIZE
	.align		4
.L_5:
        /*0024*/ 	.byte	0x04, 0x12
        /*0026*/ 	.short	(.L_7 - .L_6)
	.align		4
.L_6:
        /*0028*/ 	.word	index@(triton_poi_fused_avg_pool2d_12)
        /*002c*/ 	.word	0x00000000
.L_7:


//--------------------- .nv.info.triton_poi_fused_avg_pool2d_12 --------------------------
	.section	.nv.info.triton_poi_fused_avg_pool2d_12,"",@"SHT_CUDA_INFO"
	.sectionflags	@""
	.align	4


	//----- nvinfo : EIATTR_CUDA_API_VERSION
	.align		4
        /*0000*/ 	.byte	0x04, 0x37
        /*0002*/ 	.short	(.L_9 - .L_8)
.L_8:
        /*0004*/ 	.word	0x0000007c


	//----- nvinfo : EIATTR_KPARAM_INFO
	.align		4
.L_9:
        /*0008*/ 	.byte	0x04, 0x17
        /*000a*/ 	.short	(.L_11 - .L_10)
.L_10:
        /*000c*/ 	.word	0x00000000
        /*0010*/ 	.short	0x0002
        /*0012*/ 	.short	0x0010
        /*0014*/ 	.byte	0x00, 0xf0, 0x11, 0x00


	//----- nvinfo : EIATTR_KPARAM_INFO
	.align		4
.L_11:
        /*0018*/ 	.byte	0x04, 0x17
        /*001a*/ 	.short	(.L_13 - .L_12)
.L_12:
        /*001c*/ 	.word	0x00000000
        /*0020*/ 	.short	0x0001
        /*0022*/ 	.short	0x0008
        /*0024*/ 	.byte	0x00, 0xf4, 0x21, 0x00


	//----- nvinfo : EIATTR_KPARAM_INFO
	.align		4
.L_13:
        /*0028*/ 	.byte	0x04, 0x17
        /*002a*/ 	.short	(.L_15 - .L_14)
.L_14:
        /*002c*/ 	.word	0x00000000
        /*0030*/ 	.short	0x0000
        /*0032*/ 	.short	0x0000
        /*0034*/ 	.byte	0x00, 0xf4, 0x21, 0x00


	//----- nvinfo : EIATTR_SPARSE_MMA_MASK
	.align		4
.L_15:
        /*0038*/ 	.byte	0x03, 0x50
        /*003a*/ 	.short	0x0000


	//----- nvinfo : EIATTR_MAXREG_COUNT
	.align		4
        /*003c*/ 	.byte	0x03, 0x1b
        /*003e*/ 	.short	0x00ff


	//----- nvinfo : EIATTR_EXIT_INSTR_OFFSETS
	.align		4
        /*0040*/ 	.byte	0x04, 0x1c
        /*0042*/ 	.short	(.L_17 - .L_16)


	//   ....[0]....
.L_16:
        /*0044*/ 	.word	0x000002c0


	//----- nvinfo : EIATTR_REQNTID
	.align		4
.L_17:
        /*0048*/ 	.byte	0x04, 0x10
        /*004a*/ 	.short	(.L_19 - .L_18)
.L_18:
        /*004c*/ 	.word	0x00000100
        /*0050*/ 	.word	0x00000001
        /*0054*/ 	.word	0x00000001


	//----- nvinfo : EIATTR_CBANK_PARAM_SIZE
	.align		4
.L_19:
        /*0058*/ 	.byte	0x03, 0x19
        /*005a*/ 	.short	0x0014


	//----- nvinfo : EIATTR_PARAM_CBANK
	.align		4
        /*005c*/ 	.byte	0x04, 0x0a
        /*005e*/ 	.short	(.L_21 - .L_20)
	.align		4
.L_20:
        /*0060*/ 	.word	index@(.nv.constant0.triton_poi_fused_avg_pool2d_12)
        /*0064*/ 	.short	0x0210
        /*0066*/ 	.short	0x0014


	//----- nvinfo : EIATTR_SW_WAR
	.align		4
.L_21:
        /*0068*/ 	.byte	0x04, 0x36
        /*006a*/ 	.short	(.L_23 - .L_22)
.L_22:
        /*006c*/ 	.word	0x00000008
.L_23:


//--------------------- .nv.callgraph             --------------------------
	.section	.nv.callgraph,"",@"SHT_CUDA_CALLGRAPH"
	.align	4
	.sectionentsize	8
	.align		4
        /*0000*/ 	.word	0x00000000
	.align		4
        /*0004*/ 	.word	0xffffffff
	.align		4
        /*0008*/ 	.word	0x00000000
	.align		4
        /*000c*/ 	.word	0xfffffffe
	.align		4
        /*0010*/ 	.word	0x00000000
	.align		4
        /*0014*/ 	.word	0xfffffffd
	.align		4
        /*0018*/ 	.word	0x00000000
	.align		4
        /*001c*/ 	.word	0xfffffffc


//--------------------- .text.triton_poi_fused_avg_pool2d_12 --------------------------
	.section	.text.triton_poi_fused_avg_pool2d_12,"ax",@progbits
	.align	128
        .global         triton_poi_fused_avg_pool2d_12
        .type           triton_poi_fused_avg_pool2d_12,@function
        .size           triton_poi_fused_avg_pool2d_12,(.L_x_1 - triton_poi_fused_avg_pool2d_12)
        .other          triton_poi_fused_avg_pool2d_12,@"STO_CUDA_ENTRY STV_DEFAULT"
triton_poi_fused_avg_pool2d_12:
.text.triton_poi_fused_avg_pool2d_12:
[----:B------:R-:W-:Y:S01]  /*0000*/  LDC R1, c[0x0][0x28] ;  /* 0x00000a00ff017b82 */ /* 0x000fe20000000800 */
[----:B------:R-:W1:Y:S01]  /*0010*/  S2R R0, SR_TID.X ;  /* 0x0000000000007919 */ /* 0x000e620000002100 */
[----:B------:R-:W-:Y:S01]  /*0020*/  ULDC.64 UR4, c[0x0][0x208] ;  /* 0x0000820000047ab9 */ /* 0x000fe20000000a00 */
[----:B------:R-:W2:Y:S01]  /*0030*/  S2R R5, SR_CTAID.X ;  /* 0x0000000000057919 */ /* 0x000ea20000002500 */
[----:B-1----:R-:W-:-:S04]  /*0040*/  SHF.L.U32 R0, R0, 0x1, RZ ;  /* 0x0000000100007819 */ /* 0x002fc800000006ff */
[----:B------:R-:W-:Y:S02]  /*0050*/  LOP3.LUT R0, R0, 0x1fe, RZ, 0xc0, !PT ;  /* 0x000001fe00007812 */ /* 0x000fe400078ec0ff */
[----:B--2---:R-:W-:Y:S02]  /*0060*/  SHF.R.S32.HI R7, RZ, 0x16, R5 ;  /* 0x00000016ff077819 */ /* 0x004fe40000011405 */
[----:B------:R-:W-:Y:S02]  /*0070*/  LEA R0, R5, R0, 0x9 ;  /* 0x0000000005007211 */ /* 0x000fe400078e48ff */
[----:B------:R-:W-:Y:S02]  /*0080*/  SGXT R7, R7, 0x1 ;  /* 0x000000010707781a */ /* 0x000fe40000000200 */
[----:B------:R-:W-:Y:S02]  /*0090*/  SHF.R.S32.HI R3, RZ, 0x1f, R0 ;  /* 0x0000001fff037819 */ /* 0x000fe40000011400 */
[----:B------:R-:W-:-:S02]  /*00a0*/  LEA.HI R6, R7, R0, RZ, 0x10 ;  /* 0x0000000007067211 */ /* 0x000fc400078f80ff */
[----:B------:R-:W-:Y:S02]  /*00b0*/  LEA.HI R4, R3, R0, RZ, 0xc ;  /* 0x0000000003047211 */ /* 0x000fe400078f60ff */
[----:B------:R-:W1:Y:S01]  /*00c0*/  LDC.64 R2, c[0x0][0x210] ;  /* 0x00008400ff027b82 */ /* 0x000e620000000a00 */
[----:B------:R-:W-:Y:S02]  /*00d0*/  SHF.R.S32.HI R6, RZ, 0x10, R6 ;  /* 0x00000010ff067819 */ /* 0x000fe40000011406 */
[----:B------:R-:W-:Y:S02]  /*00e0*/  SHF.R.S32.HI R5, RZ, 0xc, R4 ;  /* 0x0000000cff057819 */ /* 0x000fe40000011404 */
[----:B------:R-:W-:Y:S02]  /*00f0*/  LOP3.LUT R7, R4, 0xfffff000, RZ, 0xc0, !PT ;  /* 0xfffff00004077812 */ /* 0x000fe400078ec0ff */
[----:B------:R-:W-:Y:S02]  /*0100*/  LEA.HI R4, R5, R5, RZ, 0x4 ;  /* 0x0000000505047211 */ /* 0x000fe400078f20ff */
[----:B------:R-:W-:-:S02]  /*0110*/  IADD3 R7, R0, -R7, RZ ;  /* 0x8000000700077210 */ /* 0x000fc40007ffe0ff */
[----:B------:R-:W-:-:S03]  /*0120*/  LOP3.LUT R4, R4, 0xfffffff0, RZ, 0xc0, !PT ;  /* 0xfffffff004047812 */ /* 0x000fc600078ec0ff */
[----:B------:R-:W-:Y:S01]  /*0130*/  IMAD R7, R6, 0x12100, R7 ;  /* 0x0001210006077824 */ /* 0x000fe200078e0207 */
[----:B------:R-:W-:-:S05]  /*0140*/  IADD3 R4, R5, -R4, RZ ;  /* 0x8000000405047210 */ /* 0x000fca0007ffe0ff */
[----:B------:R-:W-:-:S04]  /*0150*/  IMAD R9, R4, 0x1100, R7 ;  /* 0x0000110004097824 */ /* 0x000fc800078e0207 */
[--C-:B-1----:R-:W-:Y:S01]  /*0160*/  IMAD.WIDE R4, R9, 0x4, R2.reuse ;  /* 0x0000000409047825 */ /* 0x102fe200078e0202 */
[----:B------:R-:W-:Y:S02]  /*0170*/  IADD3 R7, R9, 0x100, RZ ;  /* 0x0000010009077810 */ /* 0x000fe40007ffe0ff */
[----:B------:R-:W-:Y:S02]  /*0180*/  IADD3 R11, R9, 0x1100, RZ ;  /* 0x00001100090b7810 */ /* 0x000fe40007ffe0ff */
[----:B------:R-:W-:Y:S01]  /*0190*/  IADD3 R13, R9, 0x1200, RZ ;  /* 0x00001200090d7810 */ /* 0x000fe20007ffe0ff */
[--C-:B------:R-:W-:Y:S01]  /*01a0*/  IMAD.WIDE R6, R7, 0x4, R2.reuse ;  /* 0x0000000407067825 */ /* 0x100fe200078e0202 */
[----:B------:R-:W2:Y:S03]  /*01b0*/  LDG.E.64 R4, desc[UR4][R4.64] ;  /* 0x0000000404047981 */ /* 0x000ea6000c1e1b00 */
[----:B------:R-:W-:-:S02]  /*01c0*/  IMAD.WIDE R8, R11, 0x4, R2 ;  /* 0x000000040b087825 */ /* 0x000fc400078e0202 */
[----:B------:R-:W2:Y:S01]  /*01d0*/  LDG.E.64 R6, desc[UR4][R6.64] ;  /* 0x0000000406067981 */ /* 0x000ea2000c1e1b00 */
[----:B------:R-:W1:Y:S01]  /*01e0*/  LDC.64 R10, c[0x0][0x218] ;  /* 0x00008600ff0a7b82 */ /* 0x000e620000000a00 */
[----:B------:R-:W-:Y:S02]  /*01f0*/  IMAD.WIDE R2, R13, 0x4, R2 ;  /* 0x000000040d027825 */ /* 0x000fe400078e0202 */
[----:B------:R-:W3:Y:S04]  /*0200*/  LDG.E.64 R8, desc[UR4][R8.64] ;  /* 0x0000000408087981 */ /* 0x000ee8000c1e1b00 */
[----:B------:R-:W4:Y:S01]  /*0210*/  LDG.E.64 R2, desc[UR4][R2.64] ;  /* 0x0000000402027981 */ /* 0x000f22000c1e1b00 */
[----:B--2---:R-:W-:Y:S01]  /*0220*/  FADD R13, R4, R6 ;  /* 0x00000006040d7221 */ /* 0x004fe20000000000 */
[----:B------:R-:W-:-:S03]  /*0230*/  FADD R12, R5, R7 ;  /* 0x00000007050c7221 */ /* 0x000fc60000000000 */
[----:B---3--:R-:W-:Y:S01]  /*0240*/  FADD R13, R8, R13 ;  /* 0x0000000d080d7221 */ /* 0x008fe20000000000 */
[----:B------:R-:W-:-:S03]  /*0250*/  FADD R12, R9, R12 ;  /* 0x0000000c090c7221 */ /* 0x000fc60000000000 */
[----:B----4-:R-:W-:Y:S01]  /*0260*/  FADD R13, R2, R13 ;  /* 0x0000000d020d7221 */ /* 0x010fe20000000000 */
[----:B------:R-:W-:Y:S01]  /*0270*/  FADD R12, R3, R12 ;  /* 0x0000000c030c7221 */ /* 0x000fe20000000000 */
[----:B-1----:R-:W-:-:S04]  /*0280*/  IMAD.WIDE R4, R0, 0x4, R10 ;  /* 0x0000000400047825 */ /* 0x002fc800078e020a */
[----:B------:R-:W-:Y:S01]  /*0290*/  FMUL R6, R13, 0.25 ;  /* 0x3e8000000d067820 */ /* 0x000fe20000400000 */
[----:B------:R-:W-:-:S05]  /*02a0*/  FMUL R7, R12, 0.25 ;  /* 0x3e8000000c077820 */ /* 0x000fca0000400000 */
[----:B------:R-:W-:Y:S01]  /*02b0*/  STG.E.64 desc[UR4][R4.64], R6 ;  /* 0x0000000604007986 */ /* 0x000fe2000c101b04 */
[----:B------:R-:W-:Y:S05]  /*02c0*/  EXIT ;  /* 0x000000000000794d */ /* 0x000fea0003800000 */
.L_x_0:
[----:B------:R-:W-:-:S00]  /*02d0*/  BRA `(.L_x_0) ;  /* 0xfffffffc00fc7947 */ /* 0x000fc0000383ffff */
[----:B------:R-:W-:-:S00]  /*02e0*/  NOP ;  /* 0x0000000000007918 */ /* 0x000fc00000000000 */
        /* <DEDUP_REMOVED lines=9> */
.L_x_1:


//--------------------- .nv.constant0.triton_poi_fused_avg_pool2d_12 --------------------------
	.section	.nv.constant0.triton_poi_fused_avg_pool2d_12,"a",@progbits
	.sectionflags	@""
	.align	4
.nv.constant0.triton_poi_fused_avg_pool2d_12:
	.zero		548
